//
// Generated by NVIDIA NVVM Compiler
//
// Compiler Build ID: CL-36424714
// Cuda compilation tools, release 13.0, V13.0.88
// Based on NVVM 20.0.0
//

.version 9.0
.target sm_100
.address_size 64

	// .globl	_Z7searchbPcS_iijPjS0_

.visible .entry _Z7searchbPcS_iijPjS0_(
	.param .u64 .ptr .align 1 _Z7searchbPcS_iijPjS0__param_0,
	.param .u64 .ptr .align 1 _Z7searchbPcS_iijPjS0__param_1,
	.param .u32 _Z7searchbPcS_iijPjS0__param_2,
	.param .u32 _Z7searchbPcS_iijPjS0__param_3,
	.param .u32 _Z7searchbPcS_iijPjS0__param_4,
	.param .u64 .ptr .align 1 _Z7searchbPcS_iijPjS0__param_5,
	.param .u64 .ptr .align 1 _Z7searchbPcS_iijPjS0__param_6
)
{
	.reg .pred 	%p<10>;
	.reg .b16 	%rs<5>;
	.reg .b32 	%r<24>;
	.reg .b64 	%rd<14>;

	ld.param.u64 	%rd5, [_Z7searchbPcS_iijPjS0__param_0];
	ld.param.u64 	%rd7, [_Z7searchbPcS_iijPjS0__param_1];
	ld.param.u32 	%r11, [_Z7searchbPcS_iijPjS0__param_2];
	ld.param.u32 	%r12, [_Z7searchbPcS_iijPjS0__param_3];
	ld.param.u32 	%r13, [_Z7searchbPcS_iijPjS0__param_4];
	ld.param.u64 	%rd6, [_Z7searchbPcS_iijPjS0__param_5];
	cvta.to.global.u64 	%rd1, %rd7;
	mov.u32 	%r14, %ctaid.x;
	mov.u32 	%r1, %ntid.x;
	mov.u32 	%r2, %tid.x;
	mad.lo.s32 	%r21, %r14, %r1, %r2;
	sub.s32 	%r15, %r11, %r13;
	add.s32 	%r4, %r15, 1;
	setp.ge.u32 	%p1, %r21, %r4;
	@%p1 bra 	$L__BB0_10;
	cvta.to.global.u64 	%rd8, %rd6;
	mul.wide.u32 	%rd9, %r2, 4;
	add.s64 	%rd2, %rd8, %rd9;
	mov.u32 	%r16, %nctaid.x;
	mul.lo.s32 	%r5, %r1, %r16;
	cvta.to.global.u64 	%rd3, %rd5;
$L__BB0_2:
	cvt.s64.s32 	%rd10, %r21;
	add.s64 	%rd4, %rd3, %rd10;
	ld.global.u8 	%rs1, [%rd4];
	ld.global.u8 	%rs2, [%rd1];
	setp.ne.s16 	%p2, %rs1, %rs2;
	@%p2 bra 	$L__BB0_9;
	setp.lt.s32 	%p3, %r12, 2;
	setp.ge.s32 	%p4, %r21, %r11;
	mov.b32 	%r23, 1;
	or.pred  	%p5, %p4, %p3;
	@%p5 bra 	$L__BB0_7;
	mov.b32 	%r23, 1;
$L__BB0_5:
	cvt.u64.u32 	%rd11, %r23;
	add.s64 	%rd12, %rd4, %rd11;
	ld.global.u8 	%rs3, [%rd12];
	add.s64 	%rd13, %rd1, %rd11;
	ld.global.u8 	%rs4, [%rd13];
	setp.ne.s16 	%p6, %rs3, %rs4;
	@%p6 bra 	$L__BB0_7;
	add.s32 	%r23, %r23, 1;
	setp.lt.s32 	%p7, %r23, %r12;
	@%p7 bra 	$L__BB0_5;
$L__BB0_7:
	setp.ne.s32 	%p8, %r23, %r12;
	@%p8 bra 	$L__BB0_9;
	ld.global.u32 	%r19, [%rd2];
	add.s32 	%r20, %r19, 1;
	st.global.u32 	[%rd2], %r20;
$L__BB0_9:
	add.s32 	%r21, %r21, %r5;
	setp.lt.u32 	%p9, %r21, %r4;
	@%p9 bra 	$L__BB0_2;
$L__BB0_10:
	ret;

}


// ===== COMPILED SASS (sm_100) =====

	.target	sm_100

	.elftype	@"ET_EXEC"


//--------------------- .note.nv.tkinfo           --------------------------
	.section	.note.nv.tkinfo,"",@"SHT_NOTE"
	.sectionflags	@"SHF_NOTE_NV_TKINFO"
	.tkinfo
        /*0018*/ 	.word	0x00000002
        /*0030*/ 	.string	""
        /*0030*/ 	.string	"ptxas"
        /*0030*/ 	.string	"Cuda compilation tools, release 13.0, V13.0.88"
        /*0030*/ 	.string	"Build cuda_13.0.r13.0/compiler.36424714_0"
        /*0030*/ 	.string	"-arch sm_100 -m 64 "



//--------------------- .note.nv.cuinfo           --------------------------
	.section	.note.nv.cuinfo,"",@"SHT_NOTE"
	.sectionflags	@"SHF_NOTE_NV_CUINFO"
        /*0018*/ 	.short	0x0002
        /*001a*/ 	.short	0x0064
        /*001c*/ 	.short	0x0082
	.zero		2


//--------------------- .nv.info                  --------------------------
	.section	.nv.info,"",@"SHT_CUDA_INFO"
	.align	4


	//----- nvinfo : EIATTR_REGCOUNT
	.align		4
        /*0000*/ 	.byte	0x04, 0x2f
        /*0002*/ 	.short	(.L_1 - .L_0)
	.align		4
.L_0:
        /*0004*/ 	.word	index@(_Z7searchbPcS_iijPjS0_)
        /*0008*/ 	.word	0x00000010


	//----- nvinfo : EIATTR_FRAME_SIZE
	.align		4
.L_1:
        /*000c*/ 	.byte	0x04, 0x11
        /*000e*/ 	.short	(.L_3 - .L_2)
	.align		4
.L_2:
        /*0010*/ 	.word	index@(_Z7searchbPcS_iijPjS0_)
        /*0014*/ 	.word	0x00000000


	//----- nvinfo : EIATTR_MIN_STACK_SIZE
	.align		4
.L_3:
        /*0018*/ 	.byte	0x04, 0x12
        /*001a*/ 	.short	(.L_5 - .L_4)
	.align		4
.L_4:
        /*001c*/ 	.word	index@(_Z7searchbPcS_iijPjS0_)
        /*0020*/ 	.word	0x00000000
.L_5:


//--------------------- .nv.compat                --------------------------
	.section	.nv.compat,"",@"SHT_CUDA_COMPAT_INFO"
	.align	4
        /*0000*/ 	.byte	0x02, 0x09, 0x00, 0x00, 0x02, 0x02, 0x01, 0x00, 0x02, 0x05, 0x05, 0x00, 0x03, 0x07, 0x01, 0x01
        /*0010*/ 	.byte	0x02, 0x03, 0x00, 0x00, 0x02, 0x06, 0x01, 0x00, 0x04, 0x0b, 0x08, 0x00, 0x09, 0x00, 0x00, 0x00
        /*0020*/ 	.byte	0x00, 0x00, 0x00, 0x00


//--------------------- .nv.info._Z7searchbPcS_iijPjS0_ --------------------------
	.section	.nv.info._Z7searchbPcS_iijPjS0_,"",@"SHT_CUDA_INFO"
	.sectionflags	@""
	.align	4


	//----- nvinfo : EIATTR_CUDA_API_VERSION
	.align		4
        /*0000*/ 	.byte	0x04, 0x37
        /*0002*/ 	.short	(.L_7 - .L_6)
.L_6:
        /*0004*/ 	.word	0x00000082


	//----- nvinfo : EIATTR_KPARAM_INFO
	.align		4
.L_7:
        /*0008*/ 	.byte	0x04, 0x17
        /*000a*/ 	.short	(.L_9 - .L_8)
.L_8:
        /*000c*/ 	.word	0x00000000
        /*0010*/ 	.short	0x0006
        /*0012*/ 	.short	0x0028
        /*0014*/ 	.byte	0x00, 0xf5, 0x21, 0x00


	//----- nvinfo : EIATTR_KPARAM_INFO
	.align		4
.L_9:
        /*0018*/ 	.byte	0x04, 0x17
        /*001a*/ 	.short	(.L_11 - .L_10)
.L_10:
        /*001c*/ 	.word	0x00000000
        /*0020*/ 	.short	0x0005
        /*0022*/ 	.short	0x0020
        /*0024*/ 	.byte	0x00, 0xf5, 0x21, 0x00


	//----- nvinfo : EIATTR_KPARAM_INFO
	.align		4
.L_11:
        /*0028*/ 	.byte	0x04, 0x17
        /*002a*/ 	.short	(.L_13 - .L_12)
.L_12:
        /*002c*/ 	.word	0x00000000
        /*0030*/ 	.short	0x0004
        /*0032*/ 	.short	0x0018
        /*0034*/ 	.byte	0x00, 0xf0, 0x11, 0x00


	//----- nvinfo : EIATTR_KPARAM_INFO
	.align		4
.L_13:
        /*0038*/ 	.byte	0x04, 0x17
        /*003a*/ 	.short	(.L_15 - .L_14)
.L_14:
        /*003c*/ 	.word	0x00000000
        /*0040*/ 	.short	0x0003
        /*0042*/ 	.short	0x0014
        /*0044*/ 	.byte	0x00, 0xf0, 0x11, 0x00


	//----- nvinfo : EIATTR_KPARAM_INFO
	.align		4
.L_15:
        /*0048*/ 	.byte	0x04, 0x17
        /*004a*/ 	.short	(.L_17 - .L_16)
.L_16:
        /*004c*/ 	.word	0x00000000
        /*0050*/ 	.short	0x0002
        /*0052*/ 	.short	0x0010
        /*0054*/ 	.byte	0x00, 0xf0, 0x11, 0x00


	//----- nvinfo : EIATTR_KPARAM_INFO
	.align		4
.L_17:
        /*0058*/ 	.byte	0x04, 0x17
        /*005a*/ 	.short	(.L_19 - .L_18)
.L_18:
        /*005c*/ 	.word	0x00000000
        /*0060*/ 	.short	0x0001
        /*0062*/ 	.short	0x0008
        /*0064*/ 	.byte	0x00, 0xf5, 0x21, 0x00


	//----- nvinfo : EIATTR_KPARAM_INFO
	.align		4
.L_19:
        /*0068*/ 	.byte	0x04, 0x17
        /*006a*/ 	.short	(.L_21 - .L_20)
.L_20:
        /*006c*/ 	.word	0x00000000
        /*0070*/ 	.short	0x0000
        /*0072*/ 	.short	0x0000
        /*0074*/ 	.byte	0x00, 0xf5, 0x21, 0x00


	//----- nvinfo : EIATTR_SPARSE_MMA_MASK
	.align		4
.L_21:
        /*0078*/ 	.byte	0x03, 0x50
        /*007a*/ 	.short	0x0000


	//----- nvinfo : EIATTR_MAXREG_COUNT
	.align		4
        /*007c*/ 	.byte	0x03, 0x1b
        /*007e*/ 	.short	0x00ff


	//----- nvinfo : EIATTR_MERCURY_ISA_VERSION
	.align		4
        /*0080*/ 	.byte	0x03, 0x5f
        /*0082*/ 	.short	0x0101


	//----- nvinfo : EIATTR_VRC_CTA_INIT_COUNT
	.align		4
        /*0084*/ 	.byte	0x02, 0x4a
	.zero		1
	.zero		1


	//----- nvinfo : EIATTR_EXIT_INSTR_OFFSETS
	.align		4
        /*0088*/ 	.byte	0x04, 0x1c
        /*008a*/ 	.short	(.L_23 - .L_22)


	//   ....[0]....
.L_22:
        /*008c*/ 	.word	0x00000090


	//   ....[1]....
        /*0090*/ 	.word	0x00000370


	//----- nvinfo : EIATTR_CRS_STACK_SIZE
	.align		4
.L_23:
        /*0094*/ 	.byte	0x04, 0x1e
        /*0096*/ 	.short	(.L_25 - .L_24)
.L_24:
        /*0098*/ 	.word	0x00000000


	//----- nvinfo : EIATTR_CBANK_PARAM_SIZE
	.align		4
.L_25:
        /*009c*/ 	.byte	0x03, 0x19
        /*009e*/ 	.short	0x0030


	//----- nvinfo : EIATTR_PARAM_CBANK
	.align		4
        /*00a0*/ 	.byte	0x04, 0x0a
        /*00a2*/ 	.short	(.L_27 - .L_26)
	.align		4
.L_26:
        /*00a4*/ 	.word	index@(.nv.constant0._Z7searchbPcS_iijPjS0_)
        /*00a8*/ 	.short	0x0380
        /*00aa*/ 	.short	0x0030


	//----- nvinfo : EIATTR_SW_WAR
	.align		4
.L_27:
        /*00ac*/ 	.byte	0x04, 0x36
        /*00ae*/ 	.short	(.L_29 - .L_28)
.L_28:
        /*00b0*/ 	.word	0x00000008
.L_29:


//--------------------- .nv.callgraph             --------------------------
	.section	.nv.callgraph,"",@"SHT_CUDA_CALLGRAPH"
	.align	4
	.sectionentsize	8
	.align		4
        /*0000*/ 	.word	0x00000000
	.align		4
        /*0004*/ 	.word	0xffffffff
	.align		4
        /*0008*/ 	.word	0x00000000
	.align		4
        /*000c*/ 	.word	0xfffffffe
	.align		4
        /*0010*/ 	.word	0x00000000
	.align		4
        /*0014*/ 	.word	0xfffffffd
	.align		4
        /*0018*/ 	.word	0x00000000
	.align		4
        /*001c*/ 	.word	0xfffffffc


//--------------------- .text._Z7searchbPcS_iijPjS0_ --------------------------
	.section	.text._Z7searchbPcS_iijPjS0_,"ax",@progbits
	.align	128
        .global         _Z7searchbPcS_iijPjS0_
        .type           _Z7searchbPcS_iijPjS0_,@function
        .size           _Z7searchbPcS_iijPjS0_,(.L_x_7 - _Z7searchbPcS_iijPjS0_)
        .other          _Z7searchbPcS_iijPjS0_,@"STO_CUDA_ENTRY STV_DEFAULT"
_Z7searchbPcS_iijPjS0_:
.text._Z7searchbPcS_iijPjS0_:
[----:B------:R-:W-:Y:S01]  /*0000*/  LDC R1, c[0x0][0x37c] ;  /* 0x0000df00ff017b82 */ /* 0x000fe20000000800 */
[----:B------:R-:W0:Y:S07]  /*0010*/  S2R R4, SR_TID.X ;  /* 0x0000000000047919 */ /* 0x000e2e0000002100 */
[----:B------:R-:W0:Y:S01]  /*0020*/  S2UR UR6, SR_CTAID.X ;  /* 0x00000000000679c3 */ /* 0x000e220000002500 */
[----:B------:R-:W1:Y:S01]  /*0030*/  LDCU UR4, c[0x0][0x390] ;  /* 0x00007200ff0477ac */ /* 0x000e620008000800 */
[----:B------:R-:W1:Y:S06]  /*0040*/  LDCU UR5, c[0x0][0x398] ;  /* 0x00007300ff0577ac */ /* 0x000e6c0008000800 */
[----:B------:R-:W0:Y:S01]  /*0050*/  LDC R11, c[0x0][0x360] ;  /* 0x0000d800ff0b7b82 */ /* 0x000e220000000800 */
[----:B-1----:R-:W-:Y:S01]  /*0060*/  UIADD3 UR4, UPT, UPT, UR4, 0x1, -UR5 ;  /* 0x0000000104047890 */ /* 0x002fe2000fffe805 */
[----:B0-----:R-:W-:-:S05]  /*0070*/  IMAD R0, R11, UR6, R4 ;  /* 0x000000060b007c24 */ /* 0x001fca000f8e0204 */
[----:B------:R-:W-:-:S13]  /*0080*/  ISETP.GE.U32.AND P0, PT, R0, UR4, PT ;  /* 0x0000000400007c0c */ /* 0x000fda000bf06070 */
[----:B------:R-:W-:Y:S05]  /*0090*/  @P0 EXIT ;  /* 0x000000000000094d */ /* 0x000fea0003800000 */
[----:B------:R-:W0:Y:S01]  /*00a0*/  LDC.64 R2, c[0x0][0x3a0] ;  /* 0x0000e800ff027b82 */ /* 0x000e220000000a00 */
[----:B------:R-:W1:Y:S01]  /*00b0*/  LDCU UR5, c[0x0][0x370] ;  /* 0x00006e00ff0577ac */ /* 0x000e620008000800 */
[----:B------:R-:W2:Y:S01]  /*00c0*/  LDCU.64 UR6, c[0x0][0x358] ;  /* 0x00006b00ff0677ac */ /* 0x000ea20008000a00 */
[----:B------:R-:W3:Y:S01]  /*00d0*/  LDCU UR12, c[0x0][0x394] ;  /* 0x00007280ff0c77ac */ /* 0x000ee20008000800 */
[----:B------:R-:W4:Y:S01]  /*00e0*/  LDCU.64 UR10, c[0x0][0x388] ;  /* 0x00007100ff0a77ac */ /* 0x000f220008000a00 */
[----:B-1----:R-:W-:Y:S02]  /*00f0*/  IMAD R11, R11, UR5, RZ ;  /* 0x000000050b0b7c24 */ /* 0x002fe4000f8e02ff */
[----:B0-234-:R-:W-:-:S07]  /*0100*/  IMAD.WIDE.U32 R2, R4, 0x4, R2 ;  /* 0x0000000404027825 */ /* 0x01dfce00078e0002 */
.L_x_5:
[----:B0-----:R-:W0:Y:S01]  /*0110*/  LDCU.64 UR8, c[0x0][0x380] ;  /* 0x00007000ff0877ac */ /* 0x001e220008000a00 */
[----:B------:R-:W1:Y:S01]  /*0120*/  LDC.64 R4, c[0x0][0x388] ;  /* 0x0000e200ff047b82 */ /* 0x000e620000000a00 */
[----:B0-----:R-:W-:-:S04]  /*0130*/  IADD3 R6, P0, PT, R0, UR8, RZ ;  /* 0x0000000800067c10 */ /* 0x001fc8000ff1e0ff */
[----:B------:R-:W-:Y:S01]  /*0140*/  LEA.HI.X.SX32 R7, R0, UR9, 0x1, P0 ;  /* 0x0000000900077c11 */ /* 0x000fe200080f0eff */
[----:B-1----:R-:W2:Y:S04]  /*0150*/  LDG.E.U8 R5, desc[UR6][R4.64] ;  /* 0x0000000604057981 */ /* 0x002ea8000c1e1100 */
[----:B------:R-:W2:Y:S01]  /*0160*/  LDG.E.U8 R8, desc[UR6][R6.64] ;  /* 0x0000000606087981 */ /* 0x000ea2000c1e1100 */
[----:B------:R-:W-:Y:S01]  /*0170*/  BSSY.RECONVERGENT B0, `(.L_x_0) ;  /* 0x000001c000007945 */ /* 0x000fe20003800200 */
[----:B--2---:R-:W-:-:S13]  /*0180*/  ISETP.NE.AND P0, PT, R8, R5, PT ;  /* 0x000000050800720c */ /* 0x004fda0003f05270 */
[----:B------:R-:W-:Y:S05]  /*0190*/  @P0 BRA `(.L_x_1) ;  /* 0x0000000000640947 */ /* 0x000fea0003800000 */
[----:B------:R-:W0:Y:S01]  /*01a0*/  LDC.64 R4, c[0x0][0x390] ;  /* 0x0000e400ff047b82 */ /* 0x000e220000000a00 */
[----:B------:R-:W-:Y:S01]  /*01b0*/  BSSY.RECONVERGENT B1, `(.L_x_2) ;  /* 0x0000011000017945 */ /* 0x000fe20003800200 */
[----:B------:R-:W-:Y:S01]  /*01c0*/  IMAD.MOV.U32 R13, RZ, RZ, 0x1 ;  /* 0x00000001ff0d7424 */ /* 0x000fe200078e00ff */
[----:B0-----:R-:W-:-:S04]  /*01d0*/  ISETP.GE.AND P0, PT, R5, 0x2, PT ;  /* 0x000000020500780c */ /* 0x001fc80003f06270 */
[----:B------:R-:W-:-:S13]  /*01e0*/  ISETP.GE.OR P0, PT, R0, R4, !P0 ;  /* 0x000000040000720c */ /* 0x000fda0004706670 */
[----:B------:R-:W-:Y:S05]  /*01f0*/  @P0 BRA `(.L_x_3) ;  /* 0x0000000000300947 */ /* 0x000fea0003800000 */
[----:B------:R-:W-:-:S07]  /*0200*/  IMAD.MOV.U32 R13, RZ, RZ, 0x1 ;  /* 0x00000001ff0d7424 */ /* 0x000fce00078e00ff */
.L_x_4:
[C---:B------:R-:W-:Y:S02]  /*0210*/  IADD3 R8, P1, PT, R13.reuse, UR10, RZ ;  /* 0x0000000a0d087c10 */ /* 0x040fe4000ff3e0ff */
[----:B------:R-:W-:-:S03]  /*0220*/  IADD3 R4, P0, PT, R13, R6, RZ ;  /* 0x000000060d047210 */ /* 0x000fc60007f1e0ff */
[----:B------:R-:W-:Y:S02]  /*0230*/  IMAD.X R9, RZ, RZ, UR11, P1 ;  /* 0x0000000bff097e24 */ /* 0x000fe400088e06ff */
[----:B------:R-:W-:-:S04]  /*0240*/  IMAD.X R5, RZ, RZ, R7, P0 ;  /* 0x000000ffff057224 */ /* 0x000fc800000e0607 */
[----:B------:R-:W2:Y:S04]  /*0250*/  LDG.E.U8 R9, desc[UR6][R8.64] ;  /* 0x0000000608097981 */ /* 0x000ea8000c1e1100 */
[----:B------:R-:W2:Y:S02]  /*0260*/  LDG.E.U8 R4, desc[UR6][R4.64] ;  /* 0x0000000604047981 */ /* 0x000ea4000c1e1100 */
[----:B--2---:R-:W-:-:S13]  /*0270*/  ISETP.NE.AND P0, PT, R4, R9, PT ;  /* 0x000000090400720c */ /* 0x004fda0003f05270 */
[----:B------:R-:W-:Y:S05]  /*0280*/  @P0 BRA `(.L_x_3) ;  /* 0x00000000000c0947 */ /* 0x000fea0003800000 */
[----:B------:R-:W-:-:S05]  /*0290*/  VIADD R13, R13, 0x1 ;  /* 0x000000010d0d7836 */ /* 0x000fca0000000000 */
[----:B------:R-:W-:-:S13]  /*02a0*/  ISETP.GE.AND P0, PT, R13, UR12, PT ;  /* 0x0000000c0d007c0c */ /* 0x000fda000bf06270 */
[----:B------:R-:W-:Y:S05]  /*02b0*/  @!P0 BRA `(.L_x_4) ;  /* 0xfffffffc00d48947 */ /* 0x000fea000383ffff */
.L_x_3:
[----:B------:R-:W-:Y:S05]  /*02c0*/  BSYNC.RECONVERGENT B1 ;  /* 0x0000000000017941 */ /* 0x000fea0003800200 */
.L_x_2:
[----:B------:R-:W0:Y:S02]  /*02d0*/  LDCU UR5, c[0x0][0x394] ;  /* 0x00007280ff0577ac */ /* 0x000e240008000800 */
[----:B0-----:R-:W-:-:S13]  /*02e0*/  ISETP.NE.AND P0, PT, R13, UR5, PT ;  /* 0x000000050d007c0c */ /* 0x001fda000bf05270 */
[----:B------:R-:W-:Y:S05]  /*02f0*/  @P0 BRA `(.L_x_1) ;  /* 0x00000000000c0947 */ /* 0x000fea0003800000 */
[----:B------:R-:W2:Y:S02]  /*0300*/  LDG.E R4, desc[UR6][R2.64] ;  /* 0x0000000602047981 */ /* 0x000ea4000c1e1900 */
[----:B--2---:R-:W-:-:S05]  /*0310*/  VIADD R5, R4, 0x1 ;  /* 0x0000000104057836 */ /* 0x004fca0000000000 */
[----:B------:R0:W-:Y:S02]  /*0320*/  STG.E desc[UR6][R2.64], R5 ;  /* 0x0000000502007986 */ /* 0x0001e4000c101906 */
.L_x_1:
[----:B------:R-:W-:Y:S05]  /*0330*/  BSYNC.RECONVERGENT B0 ;  /* 0x0000000000007941 */ /* 0x000fea0003800200 */
.L_x_0:
[----:B------:R-:W-:-:S05]  /*0340*/  IMAD.IADD R0, R11, 0x1, R0 ;  /* 0x000000010b007824 */ /* 0x000fca00078e0200 */
[----:B------:R-:W-:-:S13]  /*0350*/  ISETP.GE.U32.AND P0, PT, R0, UR4, PT ;  /* 0x0000000400007c0c */ /* 0x000fda000bf06070 */
[----:B------:R-:W-:Y:S05]  /*0360*/  @!P0 BRA `(.L_x_5) ;  /* 0xfffffffc00688947 */ /* 0x000fea000383ffff */
[----:B------:R-:W-:Y:S05]  /*0370*/  EXIT ;  /* 0x000000000000794d */ /* 0x000fea0003800000 */
.L_x_6:
[----:B------:R-:W-:-:S00]  /*0380*/  BRA `(.L_x_6) ;  /* 0xfffffffc00fc7947 */ /* 0x000fc0000383ffff */
[----:B------:R-:W-:-:S00]  /*0390*/  NOP ;  /* 0x0000000000007918 */ /* 0x000fc00000000000 */
        /* <DEDUP_REMOVED lines=14> */
.L_x_7:


//--------------------- .nv.shared.reserved.0     --------------------------
	.section	.nv.shared.reserved.0,"aw",@nobits
	.weak		__nv_reservedSMEM_offset_0_alias
	.size		__nv_reservedSMEM_offset_0_alias, 0, 64
	.other		__nv_reservedSMEM_offset_0_alias,@"STO_CUDA_RESERVED_SHARED STV_DEFAULT"
__nv_reservedSMEM_offset_0_alias:
	.zero		0
	.zero		64


//--------------------- .nv.constant0._Z7searchbPcS_iijPjS0_ --------------------------
	.section	.nv.constant0._Z7searchbPcS_iijPjS0_,"a",@progbits
	.sectionflags	@""
	.align	4
.nv.constant0._Z7searchbPcS_iijPjS0_:
	.zero		944


//--------------------- SYMBOLS --------------------------

	.type		.nv.reservedSmem.offset0,@object
	.size		.nv.reservedSmem.offset0,0x4
